//
// Generated by NVIDIA NVVM Compiler
//
// Compiler Build ID: CL-36424714
// Cuda compilation tools, release 13.0, V13.0.88
// Based on NVVM 20.0.0
//

.version 9.0
.target sm_100
.address_size 64

	// .globl	_Z8ip_countPiPKiS_ii
// _ZZ8ip_countPiPKiS_iiE1s has been demoted

.visible .entry _Z8ip_countPiPKiS_ii(
	.param .u64 .ptr .align 1 _Z8ip_countPiPKiS_ii_param_0,
	.param .u64 .ptr .align 1 _Z8ip_countPiPKiS_ii_param_1,
	.param .u64 .ptr .align 1 _Z8ip_countPiPKiS_ii_param_2,
	.param .u32 _Z8ip_countPiPKiS_ii_param_3,
	.param .u32 _Z8ip_countPiPKiS_ii_param_4
)
{
	.reg .pred 	%p<7>;
	.reg .b32 	%r<54>;
	.reg .b64 	%rd<15>;
	// demoted variable
	.shared .align 4 .b8 _ZZ8ip_countPiPKiS_iiE1s[80];
	ld.param.u64 	%rd5, [_Z8ip_countPiPKiS_ii_param_0];
	ld.param.u64 	%rd7, [_Z8ip_countPiPKiS_ii_param_1];
	ld.param.u64 	%rd6, [_Z8ip_countPiPKiS_ii_param_2];
	ld.param.u32 	%r14, [_Z8ip_countPiPKiS_ii_param_3];
	ld.param.u32 	%r15, [_Z8ip_countPiPKiS_ii_param_4];
	mov.u32 	%r16, %ntid.x;
	mov.u32 	%r17, %ctaid.x;
	mov.u32 	%r18, %tid.x;
	mad.lo.s32 	%r1, %r16, %r17, %r18;
	mad.lo.s32 	%r2, %r15, 180, %r1;
	mul.lo.s32 	%r19, %r2, 20;
	cvta.to.global.u64 	%rd8, %rd7;
	mul.wide.s32 	%rd9, %r19, 4;
	add.s64 	%rd10, %rd8, %rd9;
	ld.global.u32 	%r20, [%rd10];
	st.shared.u32 	[_ZZ8ip_countPiPKiS_iiE1s], %r20;
	ld.global.u32 	%r21, [%rd10+4];
	st.shared.u32 	[_ZZ8ip_countPiPKiS_iiE1s+4], %r21;
	ld.global.u32 	%r22, [%rd10+8];
	st.shared.u32 	[_ZZ8ip_countPiPKiS_iiE1s+8], %r22;
	ld.global.u32 	%r23, [%rd10+12];
	st.shared.u32 	[_ZZ8ip_countPiPKiS_iiE1s+12], %r23;
	ld.global.u32 	%r24, [%rd10+16];
	st.shared.u32 	[_ZZ8ip_countPiPKiS_iiE1s+16], %r24;
	ld.global.u32 	%r25, [%rd10+20];
	st.shared.u32 	[_ZZ8ip_countPiPKiS_iiE1s+20], %r25;
	ld.global.u32 	%r26, [%rd10+24];
	st.shared.u32 	[_ZZ8ip_countPiPKiS_iiE1s+24], %r26;
	ld.global.u32 	%r27, [%rd10+28];
	st.shared.u32 	[_ZZ8ip_countPiPKiS_iiE1s+28], %r27;
	ld.global.u32 	%r28, [%rd10+32];
	st.shared.u32 	[_ZZ8ip_countPiPKiS_iiE1s+32], %r28;
	ld.global.u32 	%r29, [%rd10+36];
	st.shared.u32 	[_ZZ8ip_countPiPKiS_iiE1s+36], %r29;
	ld.global.u32 	%r30, [%rd10+40];
	st.shared.u32 	[_ZZ8ip_countPiPKiS_iiE1s+40], %r30;
	ld.global.u32 	%r31, [%rd10+44];
	st.shared.u32 	[_ZZ8ip_countPiPKiS_iiE1s+44], %r31;
	ld.global.u32 	%r32, [%rd10+48];
	st.shared.u32 	[_ZZ8ip_countPiPKiS_iiE1s+48], %r32;
	ld.global.u32 	%r33, [%rd10+52];
	st.shared.u32 	[_ZZ8ip_countPiPKiS_iiE1s+52], %r33;
	ld.global.u32 	%r34, [%rd10+56];
	st.shared.u32 	[_ZZ8ip_countPiPKiS_iiE1s+56], %r34;
	ld.global.u32 	%r35, [%rd10+60];
	st.shared.u32 	[_ZZ8ip_countPiPKiS_iiE1s+60], %r35;
	ld.global.u32 	%r36, [%rd10+64];
	st.shared.u32 	[_ZZ8ip_countPiPKiS_iiE1s+64], %r36;
	ld.global.u32 	%r37, [%rd10+68];
	st.shared.u32 	[_ZZ8ip_countPiPKiS_iiE1s+68], %r37;
	ld.global.u32 	%r38, [%rd10+72];
	st.shared.u32 	[_ZZ8ip_countPiPKiS_iiE1s+72], %r38;
	ld.global.u32 	%r39, [%rd10+76];
	st.shared.u32 	[_ZZ8ip_countPiPKiS_iiE1s+76], %r39;
	bar.sync 	0;
	setp.gt.s32 	%p1, %r2, 9999;
	setp.gt.s32 	%p2, %r1, 179;
	or.pred  	%p3, %p2, %p1;
	@%p3 bra 	$L__BB0_6;
	mul.lo.s32 	%r3, %r1, 10000;
	mul.lo.s32 	%r4, %r2, 200000;
	cvta.to.global.u64 	%rd1, %rd6;
	cvta.to.global.u64 	%rd2, %rd5;
	mov.b32 	%r50, 0;
$L__BB0_2:
	add.s32 	%r41, %r50, %r4;
	mul.wide.s32 	%rd11, %r41, 4;
	add.s64 	%rd3, %rd1, %rd11;
	mov.b32 	%r42, 0;
	st.global.u32 	[%rd3], %r42;
	add.s32 	%r43, %r50, %r3;
	mul.lo.s32 	%r44, %r43, %r14;
	mul.wide.s32 	%rd12, %r44, 4;
	add.s64 	%rd4, %rd2, %rd12;
	ld.global.u32 	%r51, [%rd4];
	setp.eq.s32 	%p4, %r51, -1;
	@%p4 bra 	$L__BB0_5;
	mov.b32 	%r52, 0;
	mov.u32 	%r53, %r52;
$L__BB0_4:
	shl.b32 	%r46, %r51, 2;
	mov.u32 	%r47, _ZZ8ip_countPiPKiS_iiE1s;
	add.s32 	%r48, %r47, %r46;
	ld.shared.u32 	%r49, [%r48];
	add.s32 	%r52, %r52, %r49;
	st.global.u32 	[%rd3], %r52;
	add.s32 	%r53, %r53, 1;
	mul.wide.u32 	%rd13, %r53, 4;
	add.s64 	%rd14, %rd4, %rd13;
	ld.global.u32 	%r51, [%rd14];
	setp.ne.s32 	%p5, %r51, -1;
	@%p5 bra 	$L__BB0_4;
$L__BB0_5:
	add.s32 	%r50, %r50, 1;
	setp.ne.s32 	%p6, %r50, 200000;
	@%p6 bra 	$L__BB0_2;
$L__BB0_6:
	ret;

}


// ===== COMPILED SASS (sm_100) =====

	.target	sm_100

	.elftype	@"ET_EXEC"


//--------------------- .note.nv.tkinfo           --------------------------
	.section	.note.nv.tkinfo,"",@"SHT_NOTE"
	.sectionflags	@"SHF_NOTE_NV_TKINFO"
	.tkinfo
        /*0018*/ 	.word	0x00000002
        /*0030*/ 	.string	""
        /*0030*/ 	.string	"ptxas"
        /*0030*/ 	.string	"Cuda compilation tools, release 13.0, V13.0.88"
        /*0030*/ 	.string	"Build cuda_13.0.r13.0/compiler.36424714_0"
        /*0030*/ 	.string	"-arch sm_100 -m 64 "



//--------------------- .note.nv.cuinfo           --------------------------
	.section	.note.nv.cuinfo,"",@"SHT_NOTE"
	.sectionflags	@"SHF_NOTE_NV_CUINFO"
        /*0018*/ 	.short	0x0002
        /*001a*/ 	.short	0x0064
        /*001c*/ 	.short	0x0082
	.zero		2


//--------------------- .nv.info                  --------------------------
	.section	.nv.info,"",@"SHT_CUDA_INFO"
	.align	4


	//----- nvinfo : EIATTR_REGCOUNT
	.align		4
        /*0000*/ 	.byte	0x04, 0x2f
        /*0002*/ 	.short	(.L_1 - .L_0)
	.align		4
.L_0:
        /*0004*/ 	.word	index@(_Z8ip_countPiPKiS_ii)
        /*0008*/ 	.word	0x0000001c


	//----- nvinfo : EIATTR_FRAME_SIZE
	.align		4
.L_1:
        /*000c*/ 	.byte	0x04, 0x11
        /*000e*/ 	.short	(.L_3 - .L_2)
	.align		4
.L_2:
        /*0010*/ 	.word	index@(_Z8ip_countPiPKiS_ii)
        /*0014*/ 	.word	0x00000000


	//----- nvinfo : EIATTR_MIN_STACK_SIZE
	.align		4
.L_3:
        /*0018*/ 	.byte	0x04, 0x12
        /*001a*/ 	.short	(.L_5 - .L_4)
	.align		4
.L_4:
        /*001c*/ 	.word	index@(_Z8ip_countPiPKiS_ii)
        /*0020*/ 	.word	0x00000000
.L_5:


//--------------------- .nv.compat                --------------------------
	.section	.nv.compat,"",@"SHT_CUDA_COMPAT_INFO"
	.align	4
        /*0000*/ 	.byte	0x02, 0x09, 0x00, 0x00, 0x02, 0x02, 0x01, 0x00, 0x02, 0x05, 0x05, 0x00, 0x03, 0x07, 0x01, 0x01
        /*0010*/ 	.byte	0x02, 0x03, 0x00, 0x00, 0x02, 0x06, 0x01, 0x00, 0x04, 0x0b, 0x08, 0x00, 0x09, 0x00, 0x00, 0x00
        /*0020*/ 	.byte	0x00, 0x00, 0x00, 0x00


//--------------------- .nv.info._Z8ip_countPiPKiS_ii --------------------------
	.section	.nv.info._Z8ip_countPiPKiS_ii,"",@"SHT_CUDA_INFO"
	.sectionflags	@""
	.align	4


	//----- nvinfo : EIATTR_CUDA_API_VERSION
	.align		4
        /*0000*/ 	.byte	0x04, 0x37
        /*0002*/ 	.short	(.L_7 - .L_6)
.L_6:
        /*0004*/ 	.word	0x00000082


	//----- nvinfo : EIATTR_KPARAM_INFO
	.align		4
.L_7:
        /*0008*/ 	.byte	0x04, 0x17
        /*000a*/ 	.short	(.L_9 - .L_8)
.L_8:
        /*000c*/ 	.word	0x00000000
        /*0010*/ 	.short	0x0004
        /*0012*/ 	.short	0x001c
        /*0014*/ 	.byte	0x00, 0xf0, 0x11, 0x00


	//----- nvinfo : EIATTR_KPARAM_INFO
	.align		4
.L_9:
        /*0018*/ 	.byte	0x04, 0x17
        /*001a*/ 	.short	(.L_11 - .L_10)
.L_10:
        /*001c*/ 	.word	0x00000000
        /*0020*/ 	.short	0x0003
        /*0022*/ 	.short	0x0018
        /*0024*/ 	.byte	0x00, 0xf0, 0x11, 0x00


	//----- nvinfo : EIATTR_KPARAM_INFO
	.align		4
.L_11:
        /*0028*/ 	.byte	0x04, 0x17
        /*002a*/ 	.short	(.L_13 - .L_12)
.L_12:
        /*002c*/ 	.word	0x00000000
        /*0030*/ 	.short	0x0002
        /*0032*/ 	.short	0x0010
        /*0034*/ 	.byte	0x00, 0xf5, 0x21, 0x00


	//----- nvinfo : EIATTR_KPARAM_INFO
	.align		4
.L_13:
        /*0038*/ 	.byte	0x04, 0x17
        /*003a*/ 	.short	(.L_15 - .L_14)
.L_14:
        /*003c*/ 	.word	0x00000000
        /*0040*/ 	.short	0x0001
        /*0042*/ 	.short	0x0008
        /*0044*/ 	.byte	0x00, 0xf5, 0x21, 0x00


	//----- nvinfo : EIATTR_KPARAM_INFO
	.align		4
.L_15:
        /*0048*/ 	.byte	0x04, 0x17
        /*004a*/ 	.short	(.L_17 - .L_16)
.L_16:
        /*004c*/ 	.word	0x00000000
        /*0050*/ 	.short	0x0000
        /*0052*/ 	.short	0x0000
        /*0054*/ 	.byte	0x00, 0xf5, 0x21, 0x00


	//----- nvinfo : EIATTR_SPARSE_MMA_MASK
	.align		4
.L_17:
        /*0058*/ 	.byte	0x03, 0x50
        /*005a*/ 	.short	0x0000


	//----- nvinfo : EIATTR_MAXREG_COUNT
	.align		4
        /*005c*/ 	.byte	0x03, 0x1b
        /*005e*/ 	.short	0x00ff


	//----- nvinfo : EIATTR_NUM_BARRIERS
	.align		4
        /*0060*/ 	.byte	0x02, 0x4c
        /*0062*/ 	.byte	0x01
	.zero		1


	//----- nvinfo : EIATTR_MERCURY_ISA_VERSION
	.align		4
        /*0064*/ 	.byte	0x03, 0x5f
        /*0066*/ 	.short	0x0101


	//----- nvinfo : EIATTR_VRC_CTA_INIT_COUNT
	.align		4
        /*0068*/ 	.byte	0x02, 0x4a
	.zero		1
	.zero		1


	//----- nvinfo : EIATTR_EXIT_INSTR_OFFSETS
	.align		4
        /*006c*/ 	.byte	0x04, 0x1c
        /*006e*/ 	.short	(.L_19 - .L_18)


	//   ....[0]....
.L_18:
        /*0070*/ 	.word	0x000002a0


	//   ....[1]....
        /*0074*/ 	.word	0x000004b0


	//----- nvinfo : EIATTR_CRS_STACK_SIZE
	.align		4
.L_19:
        /*0078*/ 	.byte	0x04, 0x1e
        /*007a*/ 	.short	(.L_21 - .L_20)
.L_20:
        /*007c*/ 	.word	0x00000000


	//----- nvinfo : EIATTR_CBANK_PARAM_SIZE
	.align		4
.L_21:
        /*0080*/ 	.byte	0x03, 0x19
        /*0082*/ 	.short	0x0020


	//----- nvinfo : EIATTR_PARAM_CBANK
	.align		4
        /*0084*/ 	.byte	0x04, 0x0a
        /*0086*/ 	.short	(.L_23 - .L_22)
	.align		4
.L_22:
        /*0088*/ 	.word	index@(.nv.constant0._Z8ip_countPiPKiS_ii)
        /*008c*/ 	.short	0x0380
        /*008e*/ 	.short	0x0020


	//----- nvinfo : EIATTR_SW_WAR
	.align		4
.L_23:
        /*0090*/ 	.byte	0x04, 0x36
        /*0092*/ 	.short	(.L_25 - .L_24)
.L_24:
        /*0094*/ 	.word	0x00000008
.L_25:


//--------------------- .nv.callgraph             --------------------------
	.section	.nv.callgraph,"",@"SHT_CUDA_CALLGRAPH"
	.align	4
	.sectionentsize	8
	.align		4
        /*0000*/ 	.word	0x00000000
	.align		4
        /*0004*/ 	.word	0xffffffff
	.align		4
        /*0008*/ 	.word	0x00000000
	.align		4
        /*000c*/ 	.word	0xfffffffe
	.align		4
        /*0010*/ 	.word	0x00000000
	.align		4
        /*0014*/ 	.word	0xfffffffd
	.align		4
        /*0018*/ 	.word	0x00000000
	.align		4
        /*001c*/ 	.word	0xfffffffc


//--------------------- .text._Z8ip_countPiPKiS_ii --------------------------
	.section	.text._Z8ip_countPiPKiS_ii,"ax",@progbits
	.align	128
        .global         _Z8ip_countPiPKiS_ii
        .type           _Z8ip_countPiPKiS_ii,@function
        .size           _Z8ip_countPiPKiS_ii,(.L_x_5 - _Z8ip_countPiPKiS_ii)
        .other          _Z8ip_countPiPKiS_ii,@"STO_CUDA_ENTRY STV_DEFAULT"
_Z8ip_countPiPKiS_ii:
.text._Z8ip_countPiPKiS_ii:
[----:B------:R-:W-:Y:S01]  /*0000*/  LDC R1, c[0x0][0x37c] ;  /* 0x0000df00ff017b82 */ /* 0x000fe20000000800 */
[----:B------:R-:W0:Y:S07]  /*0010*/  S2R R0, SR_CTAID.X ;  /* 0x0000000000007919 */ /* 0x000e2e0000002500 */
[----:B------:R-:W1:Y:S01]  /*0020*/  LDC R5, c[0x0][0x39c] ;  /* 0x0000e700ff057b82 */ /* 0x000e620000000800 */
[----:B------:R-:W0:Y:S01]  /*0030*/  LDCU UR4, c[0x0][0x360] ;  /* 0x00006c00ff0477ac */ /* 0x000e220008000800 */
[----:B------:R-:W0:Y:S01]  /*0040*/  S2R R3, SR_TID.X ;  /* 0x0000000000037919 */ /* 0x000e220000002100 */
[----:B------:R-:W2:Y:S05]  /*0050*/  LDCU.64 UR6, c[0x0][0x358] ;  /* 0x00006b00ff0677ac */ /* 0x000eaa0008000a00 */
[----:B------:R-:W3:Y:S01]  /*0060*/  LDC.64 R24, c[0x0][0x388] ;  /* 0x0000e200ff187b82 */ /* 0x000ee20000000a00 */
[----:B0-----:R-:W-:-:S04]  /*0070*/  IMAD R0, R0, UR4, R3 ;  /* 0x0000000400007c24 */ /* 0x001fc8000f8e0203 */
[----:B-1----:R-:W-:-:S04]  /*0080*/  IMAD R2, R5, 0xb4, R0 ;  /* 0x000000b405027824 */ /* 0x002fc800078e0200 */
[----:B------:R-:W-:-:S04]  /*0090*/  IMAD R3, R2, 0x14, RZ ;  /* 0x0000001402037824 */ /* 0x000fc800078e02ff */
[----:B---3--:R-:W-:-:S05]  /*00a0*/  IMAD.WIDE R24, R3, 0x4, R24 ;  /* 0x0000000403187825 */ /* 0x008fca00078e0218 */
[----:B--2---:R-:W2:Y:S04]  /*00b0*/  LDG.E R4, desc[UR6][R24.64] ;  /* 0x0000000618047981 */ /* 0x004ea8000c1e1900 */
[----:B------:R-:W2:Y:S04]  /*00c0*/  LDG.E R5, desc[UR6][R24.64+0x4] ;  /* 0x0000040618057981 */ /* 0x000ea8000c1e1900 */
[----:B------:R-:W2:Y:S04]  /*00d0*/  LDG.E R6, desc[UR6][R24.64+0x8] ;  /* 0x0000080618067981 */ /* 0x000ea8000c1e1900 */
[----:B------:R-:W2:Y:S04]  /*00e0*/  LDG.E R7, desc[UR6][R24.64+0xc] ;  /* 0x00000c0618077981 */ /* 0x000ea8000c1e1900 */
[----:B------:R-:W3:Y:S04]  /*00f0*/  LDG.E R8, desc[UR6][R24.64+0x10] ;  /* 0x0000100618087981 */ /* 0x000ee8000c1e1900 */
[----:B------:R-:W3:Y:S04]  /*0100*/  LDG.E R9, desc[UR6][R24.64+0x14] ;  /* 0x0000140618097981 */ /* 0x000ee8000c1e1900 */
[----:B------:R-:W3:Y:S04]  /*0110*/  LDG.E R10, desc[UR6][R24.64+0x18] ;  /* 0x00001806180a7981 */ /* 0x000ee8000c1e1900 */
[----:B------:R-:W3:Y:S04]  /*0120*/  LDG.E R11, desc[UR6][R24.64+0x1c] ;  /* 0x00001c06180b7981 */ /* 0x000ee8000c1e1900 */
[----:B------:R-:W4:Y:S04]  /*0130*/  LDG.E R12, desc[UR6][R24.64+0x20] ;  /* 0x00002006180c7981 */ /* 0x000f28000c1e1900 */
[----:B------:R-:W4:Y:S04]  /*0140*/  LDG.E R13, desc[UR6][R24.64+0x24] ;  /* 0x00002406180d7981 */ /* 0x000f28000c1e1900 */
[----:B------:R-:W4:Y:S04]  /*0150*/  LDG.E R14, desc[UR6][R24.64+0x28] ;  /* 0x00002806180e7981 */ /* 0x000f28000c1e1900 */
[----:B------:R-:W4:Y:S04]  /*0160*/  LDG.E R15, desc[UR6][R24.64+0x2c] ;  /* 0x00002c06180f7981 */ /* 0x000f28000c1e1900 */
[----:B------:R-:W5:Y:S04]  /*0170*/  LDG.E R16, desc[UR6][R24.64+0x30] ;  /* 0x0000300618107981 */ /* 0x000f68000c1e1900 */
[----:B------:R-:W5:Y:S04]  /*0180*/  LDG.E R17, desc[UR6][R24.64+0x34] ;  /* 0x0000340618117981 */ /* 0x000f68000c1e1900 */
[----:B------:R-:W5:Y:S04]  /*0190*/  LDG.E R18, desc[UR6][R24.64+0x38] ;  /* 0x0000380618127981 */ /* 0x000f68000c1e1900 */
[----:B------:R-:W5:Y:S04]  /*01a0*/  LDG.E R19, desc[UR6][R24.64+0x3c] ;  /* 0x00003c0618137981 */ /* 0x000f68000c1e1900 */
[----:B------:R-:W5:Y:S04]  /*01b0*/  LDG.E R20, desc[UR6][R24.64+0x40] ;  /* 0x0000400618147981 */ /* 0x000f68000c1e1900 */
[----:B------:R-:W5:Y:S04]  /*01c0*/  LDG.E R21, desc[UR6][R24.64+0x44] ;  /* 0x0000440618157981 */ /* 0x000f68000c1e1900 */
[----:B------:R-:W5:Y:S04]  /*01d0*/  LDG.E R22, desc[UR6][R24.64+0x48] ;  /* 0x0000480618167981 */ /* 0x000f68000c1e1900 */
[----:B------:R-:W5:Y:S01]  /*01e0*/  LDG.E R23, desc[UR6][R24.64+0x4c] ;  /* 0x00004c0618177981 */ /* 0x000f62000c1e1900 */
[----:B------:R-:W0:Y:S01]  /*01f0*/  S2UR UR5, SR_CgaCtaId ;  /* 0x00000000000579c3 */ /* 0x000e220000008800 */
[----:B------:R-:W-:Y:S01]  /*0200*/  UMOV UR4, 0x400 ;  /* 0x0000040000047882 */ /* 0x000fe20000000000 */
[----:B------:R-:W-:-:S04]  /*0210*/  ISETP.GT.AND P0, PT, R2, 0x270f, PT ;  /* 0x0000270f0200780c */ /* 0x000fc80003f04270 */
[----:B------:R-:W-:Y:S01]  /*0220*/  ISETP.GT.OR P0, PT, R0, 0xb3, P0 ;  /* 0x000000b30000780c */ /* 0x000fe20000704670 */
[----:B0-----:R-:W-:-:S09]  /*0230*/  ULEA UR4, UR5, UR4, 0x18 ;  /* 0x0000000405047291 */ /* 0x001fd2000f8ec0ff */
[----:B--2---:R0:W-:Y:S04]  /*0240*/  STS.128 [UR4], R4 ;  /* 0x00000004ff007988 */ /* 0x0041e80008000c04 */
[----:B---3--:R0:W-:Y:S04]  /*0250*/  STS.128 [UR4+0x10], R8 ;  /* 0x00001008ff007988 */ /* 0x0081e80008000c04 */
[----:B----4-:R0:W-:Y:S04]  /*0260*/  STS.128 [UR4+0x20], R12 ;  /* 0x0000200cff007988 */ /* 0x0101e80008000c04 */
[----:B-----5:R0:W-:Y:S04]  /*0270*/  STS.128 [UR4+0x30], R16 ;  /* 0x00003010ff007988 */ /* 0x0201e80008000c04 */
[----:B------:R0:W-:Y:S01]  /*0280*/  STS.128 [UR4+0x40], R20 ;  /* 0x00004014ff007988 */ /* 0x0001e20008000c04 */
[----:B------:R-:W-:Y:S06]  /*0290*/  BAR.SYNC.DEFER_BLOCKING 0x0 ;  /* 0x0000000000007b1d */ /* 0x000fec0000010000 */
[----:B------:R-:W-:Y:S05]  /*02a0*/  @P0 EXIT ;  /* 0x000000000000094d */ /* 0x000fea0003800000 */
[----:B------:R-:W-:-:S07]  /*02b0*/  HFMA2 R3, -RZ, RZ, 0, 0 ;  /* 0x00000000ff037431 */ /* 0x000fce00000001ff */
.L_x_3:
[----:B0-----:R-:W0:Y:S01]  /*02c0*/  LDC.64 R4, c[0x0][0x390] ;  /* 0x0000e400ff047b82 */ /* 0x001e220000000a00 */
[----:B------:R-:W1:Y:S01]  /*02d0*/  LDCU UR4, c[0x0][0x398] ;  /* 0x00007300ff0477ac */ /* 0x000e620008000800 */
[--C-:B------:R-:W-:Y:S02]  /*02e0*/  IMAD R8, R0, 0x2710, R3.reuse ;  /* 0x0000271000087824 */ /* 0x100fe400078e0203 */
[----:B------:R-:W-:-:S04]  /*02f0*/  IMAD R9, R2, 0x30d40, R3 ;  /* 0x00030d4002097824 */ /* 0x000fc800078e0203 */
[----:B------:R-:W2:Y:S01]  /*0300*/  LDC.64 R6, c[0x0][0x380] ;  /* 0x0000e000ff067b82 */ /* 0x000ea20000000a00 */
[----:B-1----:R-:W-:Y:S02]  /*0310*/  IMAD R11, R8, UR4, RZ ;  /* 0x00000004080b7c24 */ /* 0x002fe4000f8e02ff */
[----:B0-----:R-:W-:-:S05]  /*0320*/  IMAD.WIDE R4, R9, 0x4, R4 ;  /* 0x0000000409047825 */ /* 0x001fca00078e0204 */
[----:B------:R0:W-:Y:S01]  /*0330*/  STG.E desc[UR6][R4.64], RZ ;  /* 0x000000ff04007986 */ /* 0x0001e2000c101906 */
[----:B--2---:R-:W-:-:S05]  /*0340*/  IMAD.WIDE R6, R11, 0x4, R6 ;  /* 0x000000040b067825 */ /* 0x004fca00078e0206 */
[----:B------:R-:W2:Y:S01]  /*0350*/  LDG.E R8, desc[UR6][R6.64] ;  /* 0x0000000606087981 */ /* 0x000ea2000c1e1900 */
[----:B------:R-:W-:Y:S01]  /*0360*/  IADD3 R3, PT, PT, R3, 0x1, RZ ;  /* 0x0000000103037810 */ /* 0x000fe20007ffe0ff */
[----:B------:R-:W-:Y:S03]  /*0370*/  BSSY.RECONVERGENT B0, `(.L_x_0) ;  /* 0x0000012000007945 */ /* 0x000fe60003800200 */
[----:B------:R-:W-:Y:S02]  /*0380*/  ISETP.NE.AND P0, PT, R3, 0x30d40, PT ;  /* 0x00030d400300780c */ /* 0x000fe40003f05270 */
[----:B--2---:R-:W-:-:S13]  /*0390*/  ISETP.NE.AND P1, PT, R8, -0x1, PT ;  /* 0xffffffff0800780c */ /* 0x004fda0003f25270 */
[----:B0-----:R-:W-:Y:S05]  /*03a0*/  @!P1 BRA `(.L_x_1) ;  /* 0x0000000000389947 */ /* 0x001fea0003800000 */
[----:B------:R-:W0:Y:S01]  /*03b0*/  S2R R10, SR_CgaCtaId ;  /* 0x00000000000a7919 */ /* 0x000e220000008800 */
[----:B------:R-:W-:Y:S01]  /*03c0*/  MOV R9, 0x400 ;  /* 0x0000040000097802 */ /* 0x000fe20000000f00 */
[----:B------:R-:W-:Y:S01]  /*03d0*/  IMAD.MOV.U32 R11, RZ, RZ, RZ ;  /* 0x000000ffff0b7224 */ /* 0x000fe200078e00ff */
[----:B------:R-:W-:Y:S02]  /*03e0*/  MOV R13, RZ ;  /* 0x000000ff000d7202 */ /* 0x000fe40000000f00 */
[----:B0-----:R-:W-:-:S07]  /*03f0*/  LEA R15, R10, R9, 0x18 ;  /* 0x000000090a0f7211 */ /* 0x001fce00078ec0ff */
.L_x_2:
[----:B------:R-:W-:Y:S01]  /*0400*/  IMAD R10, R8, 0x4, R15 ;  /* 0x00000004080a7824 */ /* 0x000fe200078e020f */
[----:B------:R-:W-:-:S05]  /*0410*/  IADD3 R13, PT, PT, R13, 0x1, RZ ;  /* 0x000000010d0d7810 */ /* 0x000fca0007ffe0ff */
[----:B------:R-:W0:Y:S01]  /*0420*/  LDS R10, [R10] ;  /* 0x000000000a0a7984 */ /* 0x000e220000000800 */
[----:B------:R-:W-:Y:S01]  /*0430*/  IMAD.WIDE.U32 R8, R13, 0x4, R6 ;  /* 0x000000040d087825 */ /* 0x000fe200078e0006 */
[----:B0-----:R-:W-:-:S05]  /*0440*/  IADD3 R11, PT, PT, R10, R11, RZ ;  /* 0x0000000b0a0b7210 */ /* 0x001fca0007ffe0ff */
[----:B------:R0:W-:Y:S04]  /*0450*/  STG.E desc[UR6][R4.64], R11 ;  /* 0x0000000b04007986 */ /* 0x0001e8000c101906 */
[----:B------:R-:W2:Y:S02]  /*0460*/  LDG.E R8, desc[UR6][R8.64] ;  /* 0x0000000608087981 */ /* 0x000ea4000c1e1900 */
[----:B--2---:R-:W-:-:S13]  /*0470*/  ISETP.NE.AND P1, PT, R8, -0x1, PT ;  /* 0xffffffff0800780c */ /* 0x004fda0003f25270 */
[----:B0-----:R-:W-:Y:S05]  /*0480*/  @P1 BRA `(.L_x_2) ;  /* 0xfffffffc00dc1947 */ /* 0x001fea000383ffff */
.L_x_1:
[----:B------:R-:W-:Y:S05]  /*0490*/  BSYNC.RECONVERGENT B0 ;  /* 0x0000000000007941 */ /* 0x000fea0003800200 */
.L_x_0:
[----:B------:R-:W-:Y:S05]  /*04a0*/  @P0 BRA `(.L_x_3) ;  /* 0xfffffffc00840947 */ /* 0x000fea000383ffff */
[----:B------:R-:W-:Y:S05]  /*04b0*/  EXIT ;  /* 0x000000000000794d */ /* 0x000fea0003800000 */
.L_x_4:
[----:B------:R-:W-:-:S00]  /*04c0*/  BRA `(.L_x_4) ;  /* 0xfffffffc00fc7947 */ /* 0x000fc0000383ffff */
[----:B------:R-:W-:-:S00]  /*04d0*/  NOP ;  /* 0x0000000000007918 */ /* 0x000fc00000000000 */
        /* <DEDUP_REMOVED lines=10> */
.L_x_5:


//--------------------- .nv.shared._Z8ip_countPiPKiS_ii --------------------------
	.section	.nv.shared._Z8ip_countPiPKiS_ii,"aw",@nobits
	.sectionflags	@""
	.align	4
.nv.shared._Z8ip_countPiPKiS_ii:
	.zero		1104


//--------------------- .nv.shared.reserved.0     --------------------------
	.section	.nv.shared.reserved.0,"aw",@nobits
	.weak		__nv_reservedSMEM_offset_0_alias
	.size		__nv_reservedSMEM_offset_0_alias, 0, 64
	.other		__nv_reservedSMEM_offset_0_alias,@"STO_CUDA_RESERVED_SHARED STV_DEFAULT"
__nv_reservedSMEM_offset_0_alias:
	.zero		0
	.zero		64


//--------------------- .nv.constant0._Z8ip_countPiPKiS_ii --------------------------
	.section	.nv.constant0._Z8ip_countPiPKiS_ii,"a",@progbits
	.sectionflags	@""
	.align	4
.nv.constant0._Z8ip_countPiPKiS_ii:
	.zero		928


//--------------------- SYMBOLS --------------------------

	.type		.nv.reservedSmem.offset0,@object
	.size		.nv.reservedSmem.offset0,0x4
	.type		.nv.reservedSmem.cap,@object
	.size		.nv.reservedSmem.cap,0x4
